//
// Generated by NVIDIA NVVM Compiler
//
// Compiler Build ID: CL-36424714
// Cuda compilation tools, release 13.0, V13.0.88
// Based on NVVM 20.0.0
//

.version 9.0
.target sm_100
.address_size 64

	// .globl	_Z12gelu_forwardPfPKfiii

.visible .entry _Z12gelu_forwardPfPKfiii(
	.param .u64 .ptr .align 1 _Z12gelu_forwardPfPKfiii_param_0,
	.param .u64 .ptr .align 1 _Z12gelu_forwardPfPKfiii_param_1,
	.param .u32 _Z12gelu_forwardPfPKfiii_param_2,
	.param .u32 _Z12gelu_forwardPfPKfiii_param_3,
	.param .u32 _Z12gelu_forwardPfPKfiii_param_4
)
{
	.reg .pred 	%p<4>;
	.reg .b32 	%r<10>;
	.reg .b32 	%f<24>;
	.reg .b64 	%rd<8>;

	ld.param.u64 	%rd1, [_Z12gelu_forwardPfPKfiii_param_0];
	ld.param.u64 	%rd2, [_Z12gelu_forwardPfPKfiii_param_1];
	ld.param.u32 	%r2, [_Z12gelu_forwardPfPKfiii_param_2];
	ld.param.u32 	%r3, [_Z12gelu_forwardPfPKfiii_param_3];
	ld.param.u32 	%r4, [_Z12gelu_forwardPfPKfiii_param_4];
	mov.u32 	%r5, %ctaid.x;
	mov.u32 	%r6, %ntid.x;
	mov.u32 	%r7, %tid.x;
	mad.lo.s32 	%r1, %r5, %r6, %r7;
	mul.lo.s32 	%r8, %r3, %r2;
	mul.lo.s32 	%r9, %r8, %r4;
	setp.ge.s32 	%p1, %r1, %r9;
	@%p1 bra 	$L__BB0_2;
	cvta.to.global.u64 	%rd3, %rd2;
	cvta.to.global.u64 	%rd4, %rd1;
	mul.wide.s32 	%rd5, %r1, 4;
	add.s64 	%rd6, %rd3, %rd5;
	ld.global.f32 	%f1, [%rd6];
	mul.f32 	%f2, %f1, 0f3D372713;
	mul.f32 	%f3, %f1, %f2;
	mul.f32 	%f4, %f1, 0f3F000000;
	fma.rn.f32 	%f5, %f1, %f3, %f1;
	mul.f32 	%f6, %f5, 0f3F4C4229;
	abs.f32 	%f7, %f6;
	mul.f32 	%f8, %f7, 0f4038AA3B;
	ex2.approx.ftz.f32 	%f9, %f8;
	add.f32 	%f10, %f9, 0f3F800000;
	rcp.approx.ftz.f32 	%f11, %f10;
	fma.rn.f32 	%f12, %f11, 0fC0000000, 0f3F800000;
	setp.ge.f32 	%p2, %f7, 0f41102CB4;
	selp.f32 	%f13, 0f3F800000, %f12, %p2;
	copysign.f32 	%f14, %f6, %f13;
	mul.f32 	%f15, %f6, %f6;
	fma.rn.f32 	%f16, %f15, 0f3C80F082, 0fBD563CAE;
	fma.rn.f32 	%f17, %f16, %f15, 0f3E085941;
	fma.rn.f32 	%f18, %f17, %f15, 0fBEAAA9ED;
	fma.rn.f32 	%f19, %f18, %f15, 0f00000000;
	fma.rn.f32 	%f20, %f19, %f6, %f6;
	setp.ge.f32 	%p3, %f7, 0f3F19999A;
	selp.f32 	%f21, %f14, %f20, %p3;
	add.f32 	%f22, %f21, 0f3F800000;
	mul.f32 	%f23, %f4, %f22;
	add.s64 	%rd7, %rd4, %rd5;
	st.global.f32 	[%rd7], %f23;
$L__BB0_2:
	ret;

}
	// .globl	_Z13gelu_backwardPfPKfS1_i
.visible .entry _Z13gelu_backwardPfPKfS1_i(
	.param .u64 .ptr .align 1 _Z13gelu_backwardPfPKfS1_i_param_0,
	.param .u64 .ptr .align 1 _Z13gelu_backwardPfPKfS1_i_param_1,
	.param .u64 .ptr .align 1 _Z13gelu_backwardPfPKfS1_i_param_2,
	.param .u32 _Z13gelu_backwardPfPKfS1_i_param_3
)
{
	.reg .pred 	%p<5>;
	.reg .b32 	%r<8>;
	.reg .b32 	%f<51>;
	.reg .b64 	%rd<11>;

	ld.param.u64 	%rd1, [_Z13gelu_backwardPfPKfS1_i_param_0];
	ld.param.u64 	%rd2, [_Z13gelu_backwardPfPKfS1_i_param_1];
	ld.param.u64 	%rd3, [_Z13gelu_backwardPfPKfS1_i_param_2];
	ld.param.u32 	%r2, [_Z13gelu_backwardPfPKfS1_i_param_3];
	mov.u32 	%r3, %ctaid.x;
	mov.u32 	%r4, %ntid.x;
	mov.u32 	%r5, %tid.x;
	mad.lo.s32 	%r1, %r3, %r4, %r5;
	setp.ge.s32 	%p1, %r1, %r2;
	@%p1 bra 	$L__BB1_2;
	cvta.to.global.u64 	%rd4, %rd2;
	cvta.to.global.u64 	%rd5, %rd3;
	cvta.to.global.u64 	%rd6, %rd1;
	mul.wide.s32 	%rd7, %r1, 4;
	add.s64 	%rd8, %rd4, %rd7;
	ld.global.f32 	%f1, [%rd8];
	mul.f32 	%f2, %f1, 0f3D372713;
	mul.f32 	%f3, %f1, %f2;
	fma.rn.f32 	%f4, %f1, %f3, %f1;
	mul.f32 	%f5, %f4, 0f3F4C4229;
	abs.f32 	%f6, %f5;
	mul.f32 	%f7, %f6, 0f4038AA3B;
	ex2.approx.ftz.f32 	%f8, %f7;
	add.f32 	%f9, %f8, 0f3F800000;
	rcp.approx.ftz.f32 	%f10, %f9;
	fma.rn.f32 	%f11, %f10, 0fC0000000, 0f3F800000;
	setp.ge.f32 	%p2, %f6, 0f41102CB4;
	selp.f32 	%f12, 0f3F800000, %f11, %p2;
	copysign.f32 	%f13, %f5, %f12;
	mul.f32 	%f14, %f5, %f5;
	fma.rn.f32 	%f15, %f14, 0f3C80F082, 0fBD563CAE;
	fma.rn.f32 	%f16, %f15, %f14, 0f3E085941;
	fma.rn.f32 	%f17, %f16, %f14, 0fBEAAA9ED;
	fma.rn.f32 	%f18, %f17, %f14, 0f00000000;
	fma.rn.f32 	%f19, %f18, %f5, %f5;
	setp.ge.f32 	%p3, %f6, 0f3F19999A;
	selp.f32 	%f20, %f13, %f19, %p3;
	mov.f32 	%f21, 0f3FB8AA3B;
	mul.rn.f32 	%f22, %f6, %f21;
	cvt.rzi.f32.f32 	%f23, %f22;
	abs.f32 	%f24, %f23;
	setp.gt.f32 	%p4, %f24, 0f42FC0000;
	mov.f32 	%f25, 0f42FC0000;
	copysign.f32 	%f26, %f23, %f25;
	selp.f32 	%f27, %f26, %f23, %p4;
	fma.rn.f32 	%f28, %f27, 0fBF317218, %f6;
	fma.rn.f32 	%f29, %f27, 0f3102E308, %f28;
	mul.f32 	%f30, %f29, 0f3FB8AA3B;
	add.f32 	%f31, %f27, 0f4B40007D;
	mov.b32 	%r6, %f31;
	shl.b32 	%r7, %r6, 23;
	mov.b32 	%f32, %r7;
	ex2.approx.ftz.f32 	%f33, %f30;
	mul.f32 	%f34, %f33, %f32;
	mov.f32 	%f35, 0f3E000000;
	div.approx.ftz.f32 	%f36, %f35, %f34;
	fma.rn.f32 	%f37, %f34, 0f40000000, %f36;
	mul.f32 	%f38, %f37, %f37;
	rcp.rn.f32 	%f39, %f38;
	add.f32 	%f40, %f20, 0f3F800000;
	mul.f32 	%f41, %f1, 0f3F000000;
	mul.f32 	%f42, %f41, %f39;
	mul.f32 	%f43, %f42, 0f3F4C4229;
	mul.f32 	%f44, %f1, 0f3E095D4E;
	fma.rn.f32 	%f45, %f1, %f44, 0f3F800000;
	mul.f32 	%f46, %f45, %f43;
	fma.rn.f32 	%f47, %f40, 0f3F000000, %f46;
	add.s64 	%rd9, %rd5, %rd7;
	ld.global.f32 	%f48, [%rd9];
	add.s64 	%rd10, %rd6, %rd7;
	ld.global.f32 	%f49, [%rd10];
	fma.rn.f32 	%f50, %f48, %f47, %f49;
	st.global.f32 	[%rd10], %f50;
$L__BB1_2:
	ret;

}


// ===== COMPILED SASS (sm_100) =====

	.target	sm_100

	.elftype	@"ET_EXEC"


//--------------------- .note.nv.tkinfo           --------------------------
	.section	.note.nv.tkinfo,"",@"SHT_NOTE"
	.sectionflags	@"SHF_NOTE_NV_TKINFO"
	.tkinfo
        /*0018*/ 	.word	0x00000002
        /*0030*/ 	.string	""
        /*0030*/ 	.string	"ptxas"
        /*0030*/ 	.string	"Cuda compilation tools, release 13.0, V13.0.88"
        /*0030*/ 	.string	"Build cuda_13.0.r13.0/compiler.36424714_0"
        /*0030*/ 	.string	"-arch sm_100 -m 64 "



//--------------------- .note.nv.cuinfo           --------------------------
	.section	.note.nv.cuinfo,"",@"SHT_NOTE"
	.sectionflags	@"SHF_NOTE_NV_CUINFO"
        /*0018*/ 	.short	0x0002
        /*001a*/ 	.short	0x0064
        /*001c*/ 	.short	0x0082
	.zero		2


//--------------------- .nv.info                  --------------------------
	.section	.nv.info,"",@"SHT_CUDA_INFO"
	.align	4


	//----- nvinfo : EIATTR_REGCOUNT
	.align		4
        /*0000*/ 	.byte	0x04, 0x2f
        /*0002*/ 	.short	(.L_1 - .L_0)
	.align		4
.L_0:
        /*0004*/ 	.word	index@(_Z12gelu_forwardPfPKfiii)
        /*0008*/ 	.word	0x0000000e


	//----- nvinfo : EIATTR_FRAME_SIZE
	.align		4
.L_1:
        /*000c*/ 	.byte	0x04, 0x11
        /*000e*/ 	.short	(.L_3 - .L_2)
	.align		4
.L_2:
        /*0010*/ 	.word	index@(_Z12gelu_forwardPfPKfiii)
        /*0014*/ 	.word	0x00000000


	//----- nvinfo : EIATTR_REGCOUNT
	.align		4
.L_3:
        /*0018*/ 	.byte	0x04, 0x2f
        /*001a*/ 	.short	(.L_5 - .L_4)
	.align		4
.L_4:
        /*001c*/ 	.word	index@(_Z13gelu_backwardPfPKfS1_i)
        /*0020*/ 	.word	0x00000010


	//----- nvinfo : EIATTR_FRAME_SIZE
	.align		4
.L_5:
        /*0024*/ 	.byte	0x04, 0x11
        /*0026*/ 	.short	(.L_7 - .L_6)
	.align		4
.L_6:
        /*0028*/ 	.word	index@($__internal_0_$__cuda_sm20_rcp_rn_f32_slowpath)
        /*002c*/ 	.word	0x00000000


	//----- nvinfo : EIATTR_FRAME_SIZE
	.align		4
.L_7:
        /*0030*/ 	.byte	0x04, 0x11
        /*0032*/ 	.short	(.L_9 - .L_8)
	.align		4
.L_8:
        /*0034*/ 	.word	index@(_Z13gelu_backwardPfPKfS1_i)
        /*0038*/ 	.word	0x00000000


	//----- nvinfo : EIATTR_MIN_STACK_SIZE
	.align		4
.L_9:
        /*003c*/ 	.byte	0x04, 0x12
        /*003e*/ 	.short	(.L_11 - .L_10)
	.align		4
.L_10:
        /*0040*/ 	.word	index@(_Z13gelu_backwardPfPKfS1_i)
        /*0044*/ 	.word	0x00000000


	//----- nvinfo : EIATTR_MIN_STACK_SIZE
	.align		4
.L_11:
        /*0048*/ 	.byte	0x04, 0x12
        /*004a*/ 	.short	(.L_13 - .L_12)
	.align		4
.L_12:
        /*004c*/ 	.word	index@(_Z12gelu_forwardPfPKfiii)
        /*0050*/ 	.word	0x00000000
.L_13:


//--------------------- .nv.compat                --------------------------
	.section	.nv.compat,"",@"SHT_CUDA_COMPAT_INFO"
	.align	4
        /*0000*/ 	.byte	0x02, 0x09, 0x00, 0x00, 0x02, 0x02, 0x01, 0x00, 0x02, 0x05, 0x05, 0x00, 0x03, 0x07, 0x01, 0x01
        /*0010*/ 	.byte	0x02, 0x03, 0x00, 0x00, 0x02, 0x06, 0x01, 0x00, 0x04, 0x0b, 0x08, 0x00, 0x01, 0x00, 0x00, 0x00
        /*0020*/ 	.byte	0x00, 0x00, 0x00, 0x00


//--------------------- .nv.info._Z13gelu_backwardPfPKfS1_i --------------------------
	.section	.nv.info._Z13gelu_backwardPfPKfS1_i,"",@"SHT_CUDA_INFO"
	.sectionflags	@""
	.align	4


	//----- nvinfo : EIATTR_CUDA_API_VERSION
	.align		4
        /*0000*/ 	.byte	0x04, 0x37
        /*0002*/ 	.short	(.L_15 - .L_14)
.L_14:
        /*0004*/ 	.word	0x00000082


	//----- nvinfo : EIATTR_KPARAM_INFO
	.align		4
.L_15:
        /*0008*/ 	.byte	0x04, 0x17
        /*000a*/ 	.short	(.L_17 - .L_16)
.L_16:
        /*000c*/ 	.word	0x00000000
        /*0010*/ 	.short	0x0003
        /*0012*/ 	.short	0x0018
        /*0014*/ 	.byte	0x00, 0xf0, 0x11, 0x00


	//----- nvinfo : EIATTR_KPARAM_INFO
	.align		4
.L_17:
        /*0018*/ 	.byte	0x04, 0x17
        /*001a*/ 	.short	(.L_19 - .L_18)
.L_18:
        /*001c*/ 	.word	0x00000000
        /*0020*/ 	.short	0x0002
        /*0022*/ 	.short	0x0010
        /*0024*/ 	.byte	0x00, 0xf5, 0x21, 0x00


	//----- nvinfo : EIATTR_KPARAM_INFO
	.align		4
.L_19:
        /*0028*/ 	.byte	0x04, 0x17
        /*002a*/ 	.short	(.L_21 - .L_20)
.L_20:
        /*002c*/ 	.word	0x00000000
        /*0030*/ 	.short	0x0001
        /*0032*/ 	.short	0x0008
        /*0034*/ 	.byte	0x00, 0xf5, 0x21, 0x00


	//----- nvinfo : EIATTR_KPARAM_INFO
	.align		4
.L_21:
        /*0038*/ 	.byte	0x04, 0x17
        /*003a*/ 	.short	(.L_23 - .L_22)
.L_22:
        /*003c*/ 	.word	0x00000000
        /*0040*/ 	.short	0x0000
        /*0042*/ 	.short	0x0000
        /*0044*/ 	.byte	0x00, 0xf5, 0x21, 0x00


	//----- nvinfo : EIATTR_SPARSE_MMA_MASK
	.align		4
.L_23:
        /*0048*/ 	.byte	0x03, 0x50
        /*004a*/ 	.short	0x0000


	//----- nvinfo : EIATTR_MAXREG_COUNT
	.align		4
        /*004c*/ 	.byte	0x03, 0x1b
        /*004e*/ 	.short	0x00ff


	//----- nvinfo : EIATTR_MERCURY_ISA_VERSION
	.align		4
        /*0050*/ 	.byte	0x03, 0x5f
        /*0052*/ 	.short	0x0101


	//----- nvinfo : EIATTR_VRC_CTA_INIT_COUNT
	.align		4
        /*0054*/ 	.byte	0x02, 0x4a
	.zero		1
	.zero		1


	//----- nvinfo : EIATTR_EXIT_INSTR_OFFSETS
	.align		4
        /*0058*/ 	.byte	0x04, 0x1c
        /*005a*/ 	.short	(.L_25 - .L_24)


	//   ....[0]....
.L_24:
        /*005c*/ 	.word	0x00000070


	//   ....[1]....
        /*0060*/ 	.word	0x000004f0


	//----- nvinfo : EIATTR_CRS_STACK_SIZE
	.align		4
.L_25:
        /*0064*/ 	.byte	0x04, 0x1e
        /*0066*/ 	.short	(.L_27 - .L_26)
.L_26:
        /*0068*/ 	.word	0x00000000


	//----- nvinfo : EIATTR_CBANK_PARAM_SIZE
	.align		4
.L_27:
        /*006c*/ 	.byte	0x03, 0x19
        /*006e*/ 	.short	0x001c


	//----- nvinfo : EIATTR_PARAM_CBANK
	.align		4
        /*0070*/ 	.byte	0x04, 0x0a
        /*0072*/ 	.short	(.L_29 - .L_28)
	.align		4
.L_28:
        /*0074*/ 	.word	index@(.nv.constant0._Z13gelu_backwardPfPKfS1_i)
        /*0078*/ 	.short	0x0380
        /*007a*/ 	.short	0x001c


	//----- nvinfo : EIATTR_SW_WAR
	.align		4
.L_29:
        /*007c*/ 	.byte	0x04, 0x36
        /*007e*/ 	.short	(.L_31 - .L_30)
.L_30:
        /*0080*/ 	.word	0x00000008
.L_31:


//--------------------- .nv.info._Z12gelu_forwardPfPKfiii --------------------------
	.section	.nv.info._Z12gelu_forwardPfPKfiii,"",@"SHT_CUDA_INFO"
	.sectionflags	@""
	.align	4


	//----- nvinfo : EIATTR_CUDA_API_VERSION
	.align		4
        /*0000*/ 	.byte	0x04, 0x37
        /*0002*/ 	.short	(.L_33 - .L_32)
.L_32:
        /*0004*/ 	.word	0x00000082


	//----- nvinfo : EIATTR_KPARAM_INFO
	.align		4
.L_33:
        /*0008*/ 	.byte	0x04, 0x17
        /*000a*/ 	.short	(.L_35 - .L_34)
.L_34:
        /*000c*/ 	.word	0x00000000
        /*0010*/ 	.short	0x0004
        /*0012*/ 	.short	0x0018
        /*0014*/ 	.byte	0x00, 0xf0, 0x11, 0x00


	//----- nvinfo : EIATTR_KPARAM_INFO
	.align		4
.L_35:
        /*0018*/ 	.byte	0x04, 0x17
        /*001a*/ 	.short	(.L_37 - .L_36)
.L_36:
        /*001c*/ 	.word	0x00000000
        /*0020*/ 	.short	0x0003
        /*0022*/ 	.short	0x0014
        /*0024*/ 	.byte	0x00, 0xf0, 0x11, 0x00


	//----- nvinfo : EIATTR_KPARAM_INFO
	.align		4
.L_37:
        /*0028*/ 	.byte	0x04, 0x17
        /*002a*/ 	.short	(.L_39 - .L_38)
.L_38:
        /*002c*/ 	.word	0x00000000
        /*0030*/ 	.short	0x0002
        /*0032*/ 	.short	0x0010
        /*0034*/ 	.byte	0x00, 0xf0, 0x11, 0x00


	//----- nvinfo : EIATTR_KPARAM_INFO
	.align		4
.L_39:
        /*0038*/ 	.byte	0x04, 0x17
        /*003a*/ 	.short	(.L_41 - .L_40)
.L_40:
        /*003c*/ 	.word	0x00000000
        /*0040*/ 	.short	0x0001
        /*0042*/ 	.short	0x0008
        /*0044*/ 	.byte	0x00, 0xf5, 0x21, 0x00


	//----- nvinfo : EIATTR_KPARAM_INFO
	.align		4
.L_41:
        /*0048*/ 	.byte	0x04, 0x17
        /*004a*/ 	.short	(.L_43 - .L_42)
.L_42:
        /*004c*/ 	.word	0x00000000
        /*0050*/ 	.short	0x0000
        /*0052*/ 	.short	0x0000
        /*0054*/ 	.byte	0x00, 0xf5, 0x21, 0x00


	//----- nvinfo : EIATTR_SPARSE_MMA_MASK
	.align		4
.L_43:
        /*0058*/ 	.byte	0x03, 0x50
        /*005a*/ 	.short	0x0000


	//----- nvinfo : EIATTR_MAXREG_COUNT
	.align		4
        /*005c*/ 	.byte	0x03, 0x1b
        /*005e*/ 	.short	0x00ff


	//----- nvinfo : EIATTR_MERCURY_ISA_VERSION
	.align		4
        /*0060*/ 	.byte	0x03, 0x5f
        /*0062*/ 	.short	0x0101


	//----- nvinfo : EIATTR_VRC_CTA_INIT_COUNT
	.align		4
        /*0064*/ 	.byte	0x02, 0x4a
	.zero		1
	.zero		1


	//----- nvinfo : EIATTR_EXIT_INSTR_OFFSETS
	.align		4
        /*0068*/ 	.byte	0x04, 0x1c
        /*006a*/ 	.short	(.L_45 - .L_44)


	//   ....[0]....
.L_44:
        /*006c*/ 	.word	0x000000a0


	//   ....[1]....
        /*0070*/ 	.word	0x000002a0


	//----- nvinfo : EIATTR_CBANK_PARAM_SIZE
	.align		4
.L_45:
        /*0074*/ 	.byte	0x03, 0x19
        /*0076*/ 	.short	0x001c


	//----- nvinfo : EIATTR_PARAM_CBANK
	.align		4
        /*0078*/ 	.byte	0x04, 0x0a
        /*007a*/ 	.short	(.L_47 - .L_46)
	.align		4
.L_46:
        /*007c*/ 	.word	index@(.nv.constant0._Z12gelu_forwardPfPKfiii)
        /*0080*/ 	.short	0x0380
        /*0082*/ 	.short	0x001c


	//----- nvinfo : EIATTR_SW_WAR
	.align		4
.L_47:
        /*0084*/ 	.byte	0x04, 0x36
        /*0086*/ 	.short	(.L_49 - .L_48)
.L_48:
        /*0088*/ 	.word	0x00000008
.L_49:


//--------------------- .nv.callgraph             --------------------------
	.section	.nv.callgraph,"",@"SHT_CUDA_CALLGRAPH"
	.align	4
	.sectionentsize	8
	.align		4
        /*0000*/ 	.word	0x00000000
	.align		4
        /*0004*/ 	.word	0xffffffff
	.align		4
        /*0008*/ 	.word	0x00000000
	.align		4
        /*000c*/ 	.word	0xfffffffe
	.align		4
        /*0010*/ 	.word	0x00000000
	.align		4
        /*0014*/ 	.word	0xfffffffd
	.align		4
        /*0018*/ 	.word	0x00000000
	.align		4
        /*001c*/ 	.word	0xfffffffc


//--------------------- .text._Z13gelu_backwardPfPKfS1_i --------------------------
	.section	.text._Z13gelu_backwardPfPKfS1_i,"ax",@progbits
	.align	128
        .global         _Z13gelu_backwardPfPKfS1_i
        .type           _Z13gelu_backwardPfPKfS1_i,@function
        .size           _Z13gelu_backwardPfPKfS1_i,(.L_x_9 - _Z13gelu_backwardPfPKfS1_i)
        .other          _Z13gelu_backwardPfPKfS1_i,@"STO_CUDA_ENTRY STV_DEFAULT"
_Z13gelu_backwardPfPKfS1_i:
.text._Z13gelu_backwardPfPKfS1_i:
[----:B------:R-:W-:Y:S01]  /*0000*/  LDC R1, c[0x0][0x37c] ;  /* 0x0000df00ff017b82 */ /* 0x000fe20000000800 */
[----:B------:R-:W0:Y:S07]  /*0010*/  S2R R0, SR_TID.X ;  /* 0x0000000000007919 */ /* 0x000e2e0000002100 */
[----:B------:R-:W0:Y:S01]  /*0020*/  S2UR UR4, SR_CTAID.X ;  /* 0x00000000000479c3 */ /* 0x000e220000002500 */
[----:B------:R-:W1:Y:S07]  /*0030*/  LDCU UR5, c[0x0][0x398] ;  /* 0x00007300ff0577ac */ /* 0x000e6e0008000800 */
[----:B------:R-:W0:Y:S02]  /*0040*/  LDC R3, c[0x0][0x360] ;  /* 0x0000d800ff037b82 */ /* 0x000e240000000800 */
[----:B0-----:R-:W-:-:S05]  /*0050*/  IMAD R3, R3, UR4, R0 ;  /* 0x0000000403037c24 */ /* 0x001fca000f8e0200 */
[----:B-1----:R-:W-:-:S13]  /*0060*/  ISETP.GE.AND P0, PT, R3, UR5, PT ;  /* 0x0000000503007c0c */ /* 0x002fda000bf06270 */
[----:B------:R-:W-:Y:S05]  /*0070*/  @P0 EXIT ;  /* 0x000000000000094d */ /* 0x000fea0003800000 */
[----:B------:R-:W0:Y:S01]  /*0080*/  LDC.64 R4, c[0x0][0x388] ;  /* 0x0000e200ff047b82 */ /* 0x000e220000000a00 */
[----:B------:R-:W1:Y:S01]  /*0090*/  LDCU.64 UR4, c[0x0][0x358] ;  /* 0x00006b00ff0477ac */ /* 0x000e620008000a00 */
[----:B0-----:R-:W-:-:S06]  /*00a0*/  IMAD.WIDE R4, R3, 0x4, R4 ;  /* 0x0000000403047825 */ /* 0x001fcc00078e0204 */
[----:B-1----:R-:W2:Y:S01]  /*00b0*/  LDG.E R4, desc[UR4][R4.64] ;  /* 0x0000000404047981 */ /* 0x002ea2000c1e1900 */
[----:B------:R-:W-:Y:S01]  /*00c0*/  MOV R10, 0x3f800000 ;  /* 0x3f800000000a7802 */ /* 0x000fe20000000f00 */
[----:B------:R-:W-:Y:S01]  /*00d0*/  HFMA2 R12, -RZ, RZ, 1.125, -9232 ;  /* 0x3c80f082ff0c7431 */ /* 0x000fe200000001ff */
[----:B------:R-:W-:Y:S01]  /*00e0*/  BSSY.RECONVERGENT B0, `(.L_x_0) ;  /* 0x0000030000007945 */ /* 0x000fe20003800200 */
[----:B--2---:R-:W-:-:S04]  /*00f0*/  FMUL R7, R4, 0.044714998453855514526 ;  /* 0x3d37271304077820 */ /* 0x004fc80000400000 */
[----:B------:R-:W-:-:S04]  /*0100*/  FMUL R7, R4, R7 ;  /* 0x0000000704077220 */ /* 0x000fc80000400000 */
[----:B------:R-:W-:Y:S01]  /*0110*/  FFMA R2, R4, R7, R4 ;  /* 0x0000000704027223 */ /* 0x000fe20000000004 */
[----:B------:R-:W-:-:S03]  /*0120*/  HFMA2 R7, -RZ, RZ, 3.4921875, 0 ;  /* 0x42fc0000ff077431 */ /* 0x000fc600000001ff */
[----:B------:R-:W-:-:S04]  /*0130*/  FMUL R2, R2, 0.79788452386856079102 ;  /* 0x3f4c422902027820 */ /* 0x000fc80000400000 */
[C---:B------:R-:W-:Y:S01]  /*0140*/  FMUL R6, |R2|.reuse, 1.4426950216293334961 ;  /* 0x3fb8aa3b02067820 */ /* 0x040fe20000400200 */
[----:B------:R-:W-:-:S05]  /*0150*/  FSETP.GE.AND P1, PT, |R2|, 0.60000002384185791016, PT ;  /* 0x3f19999a0200780b */ /* 0x000fca0003f26200 */
[----:B------:R-:W0:Y:S02]  /*0160*/  FRND.TRUNC R6, R6 ;  /* 0x0000000600067307 */ /* 0x000e24000020d000 */
[----:B0-----:R-:W-:Y:S02]  /*0170*/  FSETP.GT.AND P0, PT, |R6|, 126, PT ;  /* 0x42fc00000600780b */ /* 0x001fe40003f04200 */
[----:B------:R-:W-:-:S04]  /*0180*/  LOP3.LUT R7, R7, 0x80000000, R6, 0xb8, !PT ;  /* 0x8000000007077812 */ /* 0x000fc800078eb806 */
[----:B------:R-:W-:Y:S02]  /*0190*/  FSEL R7, R7, R6, P0 ;  /* 0x0000000607077208 */ /* 0x000fe40000000000 */
[----:B------:R-:W-:-:S03]  /*01a0*/  FSETP.GE.AND P0, PT, |R2|, 9.010913848876953125, PT ;  /* 0x41102cb40200780b */ /* 0x000fc60003f06200 */
[----:B------:R-:W-:-:S04]  /*01b0*/  FFMA R0, R7, -0.69314718246459960938, |R2| ;  /* 0xbf31721807007823 */ /* 0x000fc80000000402 */
[C---:B------:R-:W-:Y:S01]  /*01c0*/  FFMA R0, R7.reuse, 1.9046542121259335545e-09, R0 ;  /* 0x3102e30807007823 */ /* 0x040fe20000000000 */
[----:B------:R-:W-:-:S03]  /*01d0*/  FADD R7, R7, 12583037 ;  /* 0x4b40007d07077421 */ /* 0x000fc60000000000 */
[----:B------:R-:W-:Y:S01]  /*01e0*/  FMUL R8, R0, 1.4426950216293334961 ;  /* 0x3fb8aa3b00087820 */ /* 0x000fe20000400000 */
[----:B------:R-:W-:Y:S01]  /*01f0*/  FMUL R0, |R2|, 2.8853900432586669922 ;  /* 0x4038aa3b02007820 */ /* 0x000fe20000400200 */
[----:B------:R-:W-:-:S04]  /*0200*/  SHF.L.U32 R7, R7, 0x17, RZ ;  /* 0x0000001707077819 */ /* 0x000fc800000006ff */
[----:B------:R-:W0:Y:S08]  /*0210*/  MUFU.EX2 R8, R8 ;  /* 0x0000000800087308 */ /* 0x000e300000000800 */
[----:B------:R-:W1:Y:S01]  /*0220*/  MUFU.EX2 R0, R0 ;  /* 0x0000000000007308 */ /* 0x000e620000000800 */
[----:B0-----:R-:W-:Y:S01]  /*0230*/  FMUL R9, R7, R8 ;  /* 0x0000000807097220 */ /* 0x001fe20000400000 */
[----:B------:R-:W-:-:S06]  /*0240*/  FMUL R7, R2, R2 ;  /* 0x0000000202077220 */ /* 0x000fcc0000400000 */
[----:B------:R-:W0:Y:S01]  /*0250*/  MUFU.RCP R6, R9 ;  /* 0x0000000900067308 */ /* 0x000e220000001000 */
[----:B-1----:R-:W-:-:S07]  /*0260*/  FADD R5, R0, 1 ;  /* 0x3f80000000057421 */ /* 0x002fce0000000000 */
[----:B------:R-:W1:Y:S01]  /*0270*/  MUFU.RCP R5, R5 ;  /* 0x0000000500057308 */ /* 0x000e620000001000 */
[----:B0-----:R-:W-:-:S04]  /*0280*/  FMUL.FTZ R6, R6, 0.125 ;  /* 0x3e00000006067820 */ /* 0x001fc80000410000 */
[----:B------:R-:W-:-:S04]  /*0290*/  FFMA R6, R9, 2, R6 ;  /* 0x4000000009067823 */ /* 0x000fc80000000006 */
[----:B------:R-:W-:Y:S01]  /*02a0*/  FMUL R8, R6, R6 ;  /* 0x0000000606087220 */ /* 0x000fe20000400000 */
[----:B------:R-:W-:Y:S01]  /*02b0*/  FFMA R6, R7, R12, -0.052303962409496307373 ;  /* 0xbd563cae07067423 */ /* 0x000fe2000000000c */
[----:B-1----:R-:W-:-:S03]  /*02c0*/  FFMA R0, R5, -2, R10 ;  /* 0xc000000005007823 */ /* 0x002fc6000000000a */
[----:B------:R-:W-:Y:S01]  /*02d0*/  IADD3 R9, PT, PT, R8, 0x1800000, RZ ;  /* 0x0180000008097810 */ /* 0x000fe20007ffe0ff */
[----:B------:R-:W-:Y:S01]  /*02e0*/  FFMA R6, R7, R6, 0.1331529766321182251 ;  /* 0x3e08594107067423 */ /* 0x000fe20000000006 */
[----:B------:R-:W-:Y:S02]  /*02f0*/  FSEL R5, R0, 1, !P0 ;  /* 0x3f80000000057808 */ /* 0x000fe40004000000 */
[----:B------:R-:W-:Y:S01]  /*0300*/  LOP3.LUT R9, R9, 0x7f800000, RZ, 0xc0, !PT ;  /* 0x7f80000009097812 */ /* 0x000fe200078ec0ff */
[----:B------:R-:W-:Y:S01]  /*0310*/  FFMA R0, R7, R6, -0.33332768082618713379 ;  /* 0xbeaaa9ed07007423 */ /* 0x000fe20000000006 */
[----:B------:R-:W-:Y:S02]  /*0320*/  LOP3.LUT R5, R5, 0x80000000, R2, 0xb8, !PT ;  /* 0x8000000005057812 */ /* 0x000fe400078eb802 */
[----:B------:R-:W-:Y:S01]  /*0330*/  ISETP.GT.U32.AND P0, PT, R9, 0x1ffffff, PT ;  /* 0x01ffffff0900780c */ /* 0x000fe20003f04070 */
[----:B------:R-:W-:-:S04]  /*0340*/  FFMA R7, R7, R0, RZ ;  /* 0x0000000007077223 */ /* 0x000fc800000000ff */
[----:B------:R-:W-:-:S08]  /*0350*/  @!P1 FFMA R5, R2, R7, R2 ;  /* 0x0000000702059223 */ /* 0x000fd00000000002 */
[----:B------:R-:W-:Y:S05]  /*0360*/  @P0 BRA `(.L_x_1) ;  /* 0x00000000000c0947 */ /* 0x000fea0003800000 */
[----:B------:R-:W-:-:S07]  /*0370*/  MOV R6, 0x390 ;  /* 0x0000039000067802 */ /* 0x000fce0000000f00 */
[----:B------:R-:W-:Y:S05]  /*0380*/  CALL.REL.NOINC `($__internal_0_$__cuda_sm20_rcp_rn_f32_slowpath) ;  /* 0x00000000005c7944 */ /* 0x000fea0003c00000 */
[----:B------:R-:W-:Y:S05]  /*0390*/  BRA `(.L_x_2) ;  /* 0x0000000000107947 */ /* 0x000fea0003800000 */
.L_x_1:
[----:B------:R-:W0:Y:S02]  /*03a0*/  MUFU.RCP R7, R8 ;  /* 0x0000000800077308 */ /* 0x000e240000001000 */
[----:B0-----:R-:W-:-:S04]  /*03b0*/  FFMA R0, R8, R7, -1 ;  /* 0xbf80000008007423 */ /* 0x001fc80000000007 */
[----:B------:R-:W-:-:S04]  /*03c0*/  FADD.FTZ R0, -R0, -RZ ;  /* 0x800000ff00007221 */ /* 0x000fc80000010100 */
[----:B------:R-:W-:-:S07]  /*03d0*/  FFMA R0, R7, R0, R7 ;  /* 0x0000000007007223 */ /* 0x000fce0000000007 */
.L_x_2:
[----:B------:R-:W-:Y:S05]  /*03e0*/  BSYNC.RECONVERGENT B0 ;  /* 0x0000000000007941 */ /* 0x000fea0003800200 */
.L_x_0:
[----:B------:R-:W0:Y:S08]  /*03f0*/  LDC.64 R6, c[0x0][0x390] ;  /* 0x0000e400ff067b82 */ /* 0x000e300000000a00 */
[----:B------:R-:W1:Y:S01]  /*0400*/  LDC.64 R8, c[0x0][0x380] ;  /* 0x0000e000ff087b82 */ /* 0x000e620000000a00 */
[----:B0-----:R-:W-:-:S06]  /*0410*/  IMAD.WIDE R6, R3, 0x4, R6 ;  /* 0x0000000403067825 */ /* 0x001fcc00078e0206 */
[----:B------:R-:W2:Y:S01]  /*0420*/  LDG.E R7, desc[UR4][R6.64] ;  /* 0x0000000406077981 */ /* 0x000ea2000c1e1900 */
[----:B-1----:R-:W-:-:S05]  /*0430*/  IMAD.WIDE R2, R3, 0x4, R8 ;  /* 0x0000000403027825 */ /* 0x002fca00078e0208 */
[----:B------:R-:W2:Y:S01]  /*0440*/  LDG.E R13, desc[UR4][R2.64] ;  /* 0x00000004020d7981 */ /* 0x000ea2000c1e1900 */
[C---:B------:R-:W-:Y:S01]  /*0450*/  FMUL R9, R4.reuse, 0.5 ;  /* 0x3f00000004097820 */ /* 0x040fe20000400000 */
[----:B------:R-:W-:-:S03]  /*0460*/  FMUL R11, R4, 0.13414499163627624512 ;  /* 0x3e095d4e040b7820 */ /* 0x000fc60000400000 */
[----:B------:R-:W-:Y:S01]  /*0470*/  FMUL R0, R9, R0 ;  /* 0x0000000009007220 */ /* 0x000fe20000400000 */
[----:B------:R-:W-:-:S03]  /*0480*/  FFMA R11, R4, R11, 1 ;  /* 0x3f800000040b7423 */ /* 0x000fc6000000000b */
[----:B------:R-:W-:Y:S01]  /*0490*/  FMUL R0, R0, 0.79788452386856079102 ;  /* 0x3f4c422900007820 */ /* 0x000fe20000400000 */
[----:B------:R-:W-:-:S03]  /*04a0*/  FADD R5, R5, 1 ;  /* 0x3f80000005057421 */ /* 0x000fc60000000000 */
[----:B------:R-:W-:-:S04]  /*04b0*/  FMUL R0, R0, R11 ;  /* 0x0000000b00007220 */ /* 0x000fc80000400000 */
[----:B------:R-:W-:-:S04]  /*04c0*/  FFMA R0, R5, 0.5, R0 ;  /* 0x3f00000005007823 */ /* 0x000fc80000000000 */
[----:B--2---:R-:W-:-:S05]  /*04d0*/  FFMA R13, R0, R7, R13 ;  /* 0x00000007000d7223 */ /* 0x004fca000000000d */
[----:B------:R-:W-:Y:S01]  /*04e0*/  STG.E desc[UR4][R2.64], R13 ;  /* 0x0000000d02007986 */ /* 0x000fe2000c101904 */
[----:B------:R-:W-:Y:S05]  /*04f0*/  EXIT ;  /* 0x000000000000794d */ /* 0x000fea0003800000 */
        .weak           $__internal_0_$__cuda_sm20_rcp_rn_f32_slowpath
        .type           $__internal_0_$__cuda_sm20_rcp_rn_f32_slowpath,@function
        .size           $__internal_0_$__cuda_sm20_rcp_rn_f32_slowpath,(.L_x_9 - $__internal_0_$__cuda_sm20_rcp_rn_f32_slowpath)
$__internal_0_$__cuda_sm20_rcp_rn_f32_slowpath:
[----:B------:R-:W-:Y:S01]  /*0500*/  SHF.L.U32 R0, R8, 0x1, RZ ;  /* 0x0000000108007819 */ /* 0x000fe200000006ff */
[----:B------:R-:W-:Y:S03]  /*0510*/  BSSY.RECONVERGENT B1, `(.L_x_3) ;  /* 0x0000031000017945 */ /* 0x000fe60003800200 */
[----:B------:R-:W-:Y:S02]  /*0520*/  SHF.R.U32.HI R2, RZ, 0x18, R0 ;  /* 0x00000018ff027819 */ /* 0x000fe40000011600 */
[----:B------:R-:W-:Y:S02]  /*0530*/  MOV R0, R8 ;  /* 0x0000000800007202 */ /* 0x000fe40000000f00 */
[----:B------:R-:W-:-:S13]  /*0540*/  ISETP.NE.U32.AND P0, PT, R2, RZ, PT ;  /* 0x000000ff0200720c */ /* 0x000fda0003f05070 */
[----:B------:R-:W-:Y:S05]  /*0550*/  @P0 BRA `(.L_x_4) ;  /* 0x0000000000280947 */ /* 0x000fea0003800000 */
[----:B------:R-:W-:-:S04]  /*0560*/  SHF.L.U32 R2, R0, 0x1, RZ ;  /* 0x0000000100027819 */ /* 0x000fc800000006ff */
[----:B------:R-:W-:-:S13]  /*0570*/  ISETP.NE.AND P0, PT, R2, RZ, PT ;  /* 0x000000ff0200720c */ /* 0x000fda0003f05270 */
[----:B------:R-:W-:Y:S01]  /*0580*/  @P0 FFMA R8, R0, 1.84467440737095516160e+19, RZ ;  /* 0x5f80000000080823 */ /* 0x000fe200000000ff */
[----:B------:R-:W-:Y:S08]  /*0590*/  @!P0 MUFU.RCP R7, R0 ;  /* 0x0000000000078308 */ /* 0x000ff00000001000 */
[----:B------:R-:W0:Y:S02]  /*05a0*/  @P0 MUFU.RCP R9, R8 ;  /* 0x0000000800090308 */ /* 0x000e240000001000 */
[----:B0-----:R-:W-:-:S04]  /*05b0*/  @P0 FFMA R2, R8, R9, -1 ;  /* 0xbf80000008020423 */ /* 0x001fc80000000009 */
[----:B------:R-:W-:-:S04]  /*05c0*/  @P0 FADD.FTZ R2, -R2, -RZ ;  /* 0x800000ff02020221 */ /* 0x000fc80000010100 */
[----:B------:R-:W-:-:S04]  /*05d0*/  @P0 FFMA R2, R9, R2, R9 ;  /* 0x0000000209020223 */ /* 0x000fc80000000009 */
[----:B------:R-:W-:Y:S01]  /*05e0*/  @P0 FFMA R7, R2, 1.84467440737095516160e+19, RZ ;  /* 0x5f80000002070823 */ /* 0x000fe200000000ff */
[----:B------:R-:W-:Y:S06]  /*05f0*/  BRA `(.L_x_5) ;  /* 0x0000000000887947 */ /* 0x000fec0003800000 */
.L_x_4:
[----:B------:R-:W-:-:S04]  /*0600*/  IADD3 R7, PT, PT, R2, -0xfd, RZ ;  /* 0xffffff0302077810 */ /* 0x000fc80007ffe0ff */
[----:B------:R-:W-:-:S13]  /*0610*/  ISETP.GT.U32.AND P0, PT, R7, 0x1, PT ;  /* 0x000000010700780c */ /* 0x000fda0003f04070 */
[----:B------:R-:W-:Y:S05]  /*0620*/  @P0 BRA `(.L_x_6) ;  /* 0x0000000000780947 */ /* 0x000fea0003800000 */
[----:B------:R-:W-:Y:S01]  /*0630*/  LOP3.LUT R8, R0, 0x7fffff, RZ, 0xc0, !PT ;  /* 0x007fffff00087812 */ /* 0x000fe200078ec0ff */
[----:B------:R-:W-:-:S03]  /*0640*/  HFMA2 R12, -RZ, RZ, 0, 1.78813934326171875e-07 ;  /* 0x00000003ff0c7431 */ /* 0x000fc600000001ff */
[----:B------:R-:W-:-:S04]  /*0650*/  LOP3.LUT R8, R8, 0x3f800000, RZ, 0xfc, !PT ;  /* 0x3f80000008087812 */ /* 0x000fc800078efcff */
[----:B------:R-:W0:Y:S01]  /*0660*/  MUFU.RCP R9, R8 ;  /* 0x0000000800097308 */ /* 0x000e220000001000 */
[----:B------:R-:W-:Y:S01]  /*0670*/  SHF.L.U32 R13, R12, R7, RZ ;  /* 0x000000070c0d7219 */ /* 0x000fe200000006ff */
[----:B0-----:R-:W-:-:S04]  /*0680*/  FFMA R10, R8, R9, -1 ;  /* 0xbf800000080a7423 */ /* 0x001fc80000000009 */
[----:B------:R-:W-:-:S04]  /*0690*/  FADD.FTZ R10, -R10, -RZ ;  /* 0x800000ff0a0a7221 */ /* 0x000fc80000010100 */
[CCC-:B------:R-:W-:Y:S01]  /*06a0*/  FFMA.RM R11, R9.reuse, R10.reuse, R9.reuse ;  /* 0x0000000a090b7223 */ /* 0x1c0fe20000004009 */
[----:B------:R-:W-:-:S04]  /*06b0*/  FFMA.RP R10, R9, R10, R9 ;  /* 0x0000000a090a7223 */ /* 0x000fc80000008009 */
[C---:B------:R-:W-:Y:S02]  /*06c0*/  LOP3.LUT R9, R11.reuse, 0x7fffff, RZ, 0xc0, !PT ;  /* 0x007fffff0b097812 */ /* 0x040fe400078ec0ff */
[----:B------:R-:W-:Y:S02]  /*06d0*/  FSETP.NEU.FTZ.AND P0, PT, R11, R10, PT ;  /* 0x0000000a0b00720b */ /* 0x000fe40003f1d000 */
[----:B------:R-:W-:Y:S02]  /*06e0*/  LOP3.LUT R10, R9, 0x800000, RZ, 0xfc, !PT ;  /* 0x00800000090a7812 */ /* 0x000fe400078efcff */
[----:B------:R-:W-:Y:S02]  /*06f0*/  SEL R9, RZ, 0xffffffff, !P0 ;  /* 0xffffffffff097807 */ /* 0x000fe40004000000 */
[----:B------:R-:W-:Y:S02]  /*0700*/  LOP3.LUT R8, R13, R10, RZ, 0xc0, !PT ;  /* 0x0000000a0d087212 */ /* 0x000fe400078ec0ff */
[----:B------:R-:W-:-:S02]  /*0710*/  IADD3 R9, PT, PT, -R9, RZ, RZ ;  /* 0x000000ff09097210 */ /* 0x000fc40007ffe1ff */
[-C--:B------:R-:W-:Y:S02]  /*0720*/  SHF.R.U32.HI R8, RZ, R7.reuse, R8 ;  /* 0x00000007ff087219 */ /* 0x080fe40000011608 */
[----:B------:R-:W-:Y:S02]  /*0730*/  LOP3.LUT P1, RZ, R9, R7, R10, 0xf8, !PT ;  /* 0x0000000709ff7212 */ /* 0x000fe4000782f80a */
[C---:B------:R-:W-:Y:S02]  /*0740*/  LOP3.LUT P0, RZ, R8.reuse, 0x1, RZ, 0xc0, !PT ;  /* 0x0000000108ff7812 */ /* 0x040fe4000780c0ff */
[----:B------:R-:W-:-:S04]  /*0750*/  LOP3.LUT P2, RZ, R8, 0x2, RZ, 0xc0, !PT ;  /* 0x0000000208ff7812 */ /* 0x000fc8000784c0ff */
[----:B------:R-:W-:Y:S02]  /*0760*/  PLOP3.LUT P0, PT, P0, P1, P2, 0xe0, 0x0 ;  /* 0x000000000000781c */ /* 0x000fe40000703c20 */
[----:B------:R-:W-:Y:S02]  /*0770*/  LOP3.LUT P1, RZ, R0, 0x7fffff, RZ, 0xc0, !PT ;  /* 0x007fffff00ff7812 */ /* 0x000fe4000782c0ff */
[----:B------:R-:W-:-:S04]  /*0780*/  SEL R7, RZ, 0x1, !P0 ;  /* 0x00000001ff077807 */ /* 0x000fc80004000000 */
[----:B------:R-:W-:-:S04]  /*0790*/  IADD3 R7, PT, PT, -R7, RZ, RZ ;  /* 0x000000ff07077210 */ /* 0x000fc80007ffe1ff */
[----:B------:R-:W-:Y:S02]  /*07a0*/  ISETP.GE.AND P0, PT, R7, RZ, PT ;  /* 0x000000ff0700720c */ /* 0x000fe40003f06270 */
[----:B------:R-:W-:-:S04]  /*07b0*/  IADD3 R7, PT, PT, R2, -0xfc, RZ ;  /* 0xffffff0402077810 */ /* 0x000fc80007ffe0ff */
[----:B------:R-:W-:-:S07]  /*07c0*/  SHF.R.U32.HI R7, RZ, R7, R10 ;  /* 0x00000007ff077219 */ /* 0x000fce000001160a */
[----:B------:R-:W-:-:S04]  /*07d0*/  @!P0 IADD3 R7, PT, PT, R7, 0x1, RZ ;  /* 0x0000000107078810 */ /* 0x000fc80007ffe0ff */
[----:B------:R-:W-:-:S04]  /*07e0*/  @!P1 SHF.L.U32 R7, R7, 0x1, RZ ;  /* 0x0000000107079819 */ /* 0x000fc800000006ff */
[----:B------:R-:W-:Y:S01]  /*07f0*/  LOP3.LUT R7, R7, 0x80000000, R0, 0xf8, !PT ;  /* 0x8000000007077812 */ /* 0x000fe200078ef800 */
[----:B------:R-:W-:Y:S06]  /*0800*/  BRA `(.L_x_5) ;  /* 0x0000000000047947 */ /* 0x000fec0003800000 */
.L_x_6:
[----:B------:R0:W1:Y:S02]  /*0810*/  MUFU.RCP R7, R0 ;  /* 0x0000000000077308 */ /* 0x0000640000001000 */
.L_x_5:
[----:B------:R-:W-:Y:S05]  /*0820*/  BSYNC.RECONVERGENT B1 ;  /* 0x0000000000017941 */ /* 0x000fea0003800200 */
.L_x_3:
[----:B01----:R-:W-:Y:S01]  /*0830*/  MOV R0, R7 ;  /* 0x0000000700007202 */ /* 0x003fe20000000f00 */
[----:B------:R-:W-:-:S04]  /*0840*/  HFMA2 R7, -RZ, RZ, 0, 0 ;  /* 0x00000000ff077431 */ /* 0x000fc800000001ff */
[----:B------:R-:W-:Y:S05]  /*0850*/  RET.REL.NODEC R6 `(_Z13gelu_backwardPfPKfS1_i) ;  /* 0xfffffff406e87950 */ /* 0x000fea0003c3ffff */
.L_x_7:
[----:B------:R-:W-:-:S00]  /*0860*/  BRA `(.L_x_7) ;  /* 0xfffffffc00fc7947 */ /* 0x000fc0000383ffff */
[----:B------:R-:W-:-:S00]  /*0870*/  NOP ;  /* 0x0000000000007918 */ /* 0x000fc00000000000 */
        /* <DEDUP_REMOVED lines=8> */
.L_x_9:


//--------------------- .text._Z12gelu_forwardPfPKfiii --------------------------
	.section	.text._Z12gelu_forwardPfPKfiii,"ax",@progbits
	.align	128
        .global         _Z12gelu_forwardPfPKfiii
        .type           _Z12gelu_forwardPfPKfiii,@function
        .size           _Z12gelu_forwardPfPKfiii,(.L_x_11 - _Z12gelu_forwardPfPKfiii)
        .other          _Z12gelu_forwardPfPKfiii,@"STO_CUDA_ENTRY STV_DEFAULT"
_Z12gelu_forwardPfPKfiii:
.text._Z12gelu_forwardPfPKfiii:
[----:B------:R-:W-:Y:S01]  /*0000*/  LDC R1, c[0x0][0x37c] ;  /* 0x0000df00ff017b82 */ /* 0x000fe20000000800 */
[----:B------:R-:W0:Y:S07]  /*0010*/  S2R R0, SR_TID.X ;  /* 0x0000000000007919 */ /* 0x000e2e0000002100 */
[----:B------:R-:W0:Y:S01]  /*0020*/  S2UR UR7, SR_CTAID.X ;  /* 0x00000000000779c3 */ /* 0x000e220000002500 */
[----:B------:R-:W1:Y:S01]  /*0030*/  LDCU.64 UR4, c[0x0][0x390] ;  /* 0x00007200ff0477ac */ /* 0x000e620008000a00 */
[----:B------:R-:W2:Y:S06]  /*0040*/  LDCU UR6, c[0x0][0x398] ;  /* 0x00007300ff0677ac */ /* 0x000eac0008000800 */
[----:B------:R-:W0:Y:S01]  /*0050*/  LDC R5, c[0x0][0x360] ;  /* 0x0000d800ff057b82 */ /* 0x000e220000000800 */
[----:B-1----:R-:W-:-:S04]  /*0060*/  UIMAD UR4, UR5, UR4, URZ ;  /* 0x00000004050472a4 */ /* 0x002fc8000f8e02ff */
[----:B--2---:R-:W-:Y:S01]  /*0070*/  UIMAD UR4, UR4, UR6, URZ ;  /* 0x00000006040472a4 */ /* 0x004fe2000f8e02ff */
[----:B0-----:R-:W-:-:S05]  /*0080*/  IMAD R5, R5, UR7, R0 ;  /* 0x0000000705057c24 */ /* 0x001fca000f8e0200 */
[----:B------:R-:W-:-:S13]  /*0090*/  ISETP.GE.AND P0, PT, R5, UR4, PT ;  /* 0x0000000405007c0c */ /* 0x000fda000bf06270 */
[----:B------:R-:W-:Y:S05]  /*00a0*/  @P0 EXIT ;  /* 0x000000000000094d */ /* 0x000fea0003800000 */
[----:B------:R-:W0:Y:S01]  /*00b0*/  LDC.64 R2, c[0x0][0x388] ;  /* 0x0000e200ff027b82 */ /* 0x000e220000000a00 */
[----:B------:R-:W1:Y:S01]  /*00c0*/  LDCU.64 UR4, c[0x0][0x358] ;  /* 0x00006b00ff0477ac */ /* 0x000e620008000a00 */
[----:B0-----:R-:W-:-:S05]  /*00d0*/  IMAD.WIDE R2, R5, 0x4, R2 ;  /* 0x0000000405027825 */ /* 0x001fca00078e0202 */
[----:B-1----:R0:W2:Y:S01]  /*00e0*/  LDG.E R4, desc[UR4][R2.64] ;  /* 0x0000000402047981 */ /* 0x0020a2000c1e1900 */
[----:B------:R-:W-:Y:S01]  /*00f0*/  MOV R10, 0x3c80f082 ;  /* 0x3c80f082000a7802 */ /* 0x000fe20000000f00 */
[----:B------:R-:W-:Y:S01]  /*0100*/  HFMA2 R11, -RZ, RZ, 1.875, 0 ;  /* 0x3f800000ff0b7431 */ /* 0x000fe200000001ff */
[----:B0-----:R-:W0:Y:S02]  /*0110*/  LDC.64 R2, c[0x0][0x380] ;  /* 0x0000e000ff027b82 */ /* 0x001e240000000a00 */
[----:B0-----:R-:W-:-:S04]  /*0120*/  IMAD.WIDE R2, R5, 0x4, R2 ;  /* 0x0000000405027825 */ /* 0x001fc800078e0202 */
[----:B--2---:R-:W-:-:S04]  /*0130*/  FMUL R7, R4, 0.044714998453855514526 ;  /* 0x3d37271304077820 */ /* 0x004fc80000400000 */
[----:B------:R-:W-:-:S04]  /*0140*/  FMUL R7, R4, R7 ;  /* 0x0000000704077220 */ /* 0x000fc80000400000 */
[C---:B------:R-:W-:Y:S01]  /*0150*/  FFMA R7, R4.reuse, R7, R4 ;  /* 0x0000000704077223 */ /* 0x040fe20000000004 */
[----:B------:R-:W-:-:S03]  /*0160*/  FMUL R4, R4, 0.5 ;  /* 0x3f00000004047820 */ /* 0x000fc60000400000 */
[----:B------:R-:W-:-:S04]  /*0170*/  FMUL R7, R7, 0.79788452386856079102 ;  /* 0x3f4c422907077820 */ /* 0x000fc80000400000 */
[C---:B------:R-:W-:Y:S01]  /*0180*/  FMUL R0, |R7|.reuse, 2.8853900432586669922 ;  /* 0x4038aa3b07007820 */ /* 0x040fe20000400200 */
[C---:B------:R-:W-:Y:S01]  /*0190*/  FMUL R9, R7.reuse, R7 ;  /* 0x0000000707097220 */ /* 0x040fe20000400000 */
[C---:B------:R-:W-:Y:S02]  /*01a0*/  FSETP.GE.AND P1, PT, |R7|.reuse, 0.60000002384185791016, PT ;  /* 0x3f19999a0700780b */ /* 0x040fe40003f26200 */
[----:B------:R-:W-:Y:S01]  /*01b0*/  FSETP.GE.AND P0, PT, |R7|, 9.010913848876953125, PT ;  /* 0x41102cb40700780b */ /* 0x000fe20003f06200 */
[C---:B------:R-:W-:Y:S01]  /*01c0*/  FFMA R10, R9.reuse, R10, -0.052303962409496307373 ;  /* 0xbd563cae090a7423 */ /* 0x040fe2000000000a */
[----:B------:R-:W0:Y:S02]  /*01d0*/  MUFU.EX2 R0, R0 ;  /* 0x0000000000007308 */ /* 0x000e240000000800 */
[----:B0-----:R-:W-:Y:S01]  /*01e0*/  FADD R6, R0, 1 ;  /* 0x3f80000000067421 */ /* 0x001fe20000000000 */
[----:B------:R-:W-:-:S04]  /*01f0*/  FFMA R0, R9, R10, 0.1331529766321182251 ;  /* 0x3e08594109007423 */ /* 0x000fc8000000000a */
[C---:B------:R-:W-:Y:S01]  /*0200*/  FFMA R0, R9.reuse, R0, -0.33332768082618713379 ;  /* 0xbeaaa9ed09007423 */ /* 0x040fe20000000000 */
[----:B------:R-:W0:Y:S03]  /*0210*/  MUFU.RCP R6, R6 ;  /* 0x0000000600067308 */ /* 0x000e260000001000 */
[----:B------:R-:W-:Y:S01]  /*0220*/  FFMA R0, R9, R0, RZ ;  /* 0x0000000009007223 */ /* 0x000fe200000000ff */
[----:B0-----:R-:W-:-:S05]  /*0230*/  FFMA R8, R6, -2, R11 ;  /* 0xc000000006087823 */ /* 0x001fca000000000b */
[----:B------:R-:W-:-:S04]  /*0240*/  FSEL R8, R8, 1, !P0 ;  /* 0x3f80000008087808 */ /* 0x000fc80004000000 */
[--C-:B------:R-:W-:Y:S01]  /*0250*/  LOP3.LUT R8, R8, 0x80000000, R7.reuse, 0xb8, !PT ;  /* 0x8000000008087812 */ /* 0x100fe200078eb807 */
[----:B------:R-:W-:-:S04]  /*0260*/  @!P1 FFMA R8, R7, R0, R7 ;  /* 0x0000000007089223 */ /* 0x000fc80000000007 */
[----:B------:R-:W-:-:S04]  /*0270*/  FADD R7, R8, 1 ;  /* 0x3f80000008077421 */ /* 0x000fc80000000000 */
[----:B------:R-:W-:-:S05]  /*0280*/  FMUL R7, R4, R7 ;  /* 0x0000000704077220 */ /* 0x000fca0000400000 */
[----:B------:R-:W-:Y:S01]  /*0290*/  STG.E desc[UR4][R2.64], R7 ;  /* 0x0000000702007986 */ /* 0x000fe2000c101904 */
[----:B------:R-:W-:Y:S05]  /*02a0*/  EXIT ;  /* 0x000000000000794d */ /* 0x000fea0003800000 */
.L_x_8:
        /* <DEDUP_REMOVED lines=13> */
.L_x_11:


//--------------------- .nv.shared.reserved.0     --------------------------
	.section	.nv.shared.reserved.0,"aw",@nobits
	.weak		__nv_reservedSMEM_offset_0_alias
	.size		__nv_reservedSMEM_offset_0_alias, 0, 64
	.other		__nv_reservedSMEM_offset_0_alias,@"STO_CUDA_RESERVED_SHARED STV_DEFAULT"
__nv_reservedSMEM_offset_0_alias:
	.zero		0
	.zero		64


//--------------------- .nv.constant0._Z13gelu_backwardPfPKfS1_i --------------------------
	.section	.nv.constant0._Z13gelu_backwardPfPKfS1_i,"a",@progbits
	.sectionflags	@""
	.align	4
.nv.constant0._Z13gelu_backwardPfPKfS1_i:
	.zero		924


//--------------------- .nv.constant0._Z12gelu_forwardPfPKfiii --------------------------
	.section	.nv.constant0._Z12gelu_forwardPfPKfiii,"a",@progbits
	.sectionflags	@""
	.align	4
.nv.constant0._Z12gelu_forwardPfPKfiii:
	.zero		924


//--------------------- SYMBOLS --------------------------

	.type		.nv.reservedSmem.offset0,@object
	.size		.nv.reservedSmem.offset0,0x4
